	.headerflags	@"EF_CUDA_TEXMODE_UNIFIED EF_CUDA_64BIT_ADDRESS EF_CUDA_ACCELERATORS EF_CUDA_SM90 EF_CUDA_VIRTUAL_SM(EF_CUDA_SM90)"
	.elftype	@"ET_EXEC"


//--------------------- .nv.info                  --------------------------
	.section	.nv.info,"",@"SHT_CUDA_INFO"
	.align	4


	//----- nvinfo : EIATTR_REGCOUNT
	.align		4
        /*0000*/ 	.byte	0x04, 0x2f
        /*0002*/ 	.short	(.L_1 - .L_0)
	.align		4
.L_0:
        /*0004*/ 	.word	index@(triton_poi_fused_convolution_leaky_relu_pixel_shuffle_9)
        /*0008*/ 	.word	0x00000019


	//----- nvinfo : EIATTR_MIN_STACK_SIZE
	.align		4
.L_1:
        /*000c*/ 	.byte	0x04, 0x12
        /*000e*/ 	.short	(.L_3 - .L_2)
	.align		4
.L_2:
        /*0010*/ 	.word	index@(triton_poi_fused_convolution_leaky_relu_pixel_shuffle_9)
        /*0014*/ 	.word	0x00000000


	//----- nvinfo : EIATTR_FRAME_SIZE
	.align		4
.L_3:
        /*0018*/ 	.byte	0x04, 0x11
        /*001a*/ 	.short	(.L_5 - .L_4)
	.align		4
.L_4:
        /*001c*/ 	.word	index@(triton_poi_fused_convolution_leaky_relu_pixel_shuffle_9)
        /*0020*/ 	.word	0x00000000


	//----- nvinfo : EIATTR_MIN_STACK_SIZE
	.align		4
.L_5:
        /*0024*/ 	.byte	0x04, 0x12
        /*0026*/ 	.short	(.L_7 - .L_6)
	.align		4
.L_6:
        /*0028*/ 	.word	index@(triton_poi_fused_convolution_leaky_relu_pixel_shuffle_9)
        /*002c*/ 	.word	0x00000000
.L_7:


//--------------------- .nv.info.triton_poi_fused_convolution_leaky_relu_pixel_shuffle_9 --------------------------
	.section	.nv.info.triton_poi_fused_convolution_leaky_relu_pixel_shuffle_9,"",@"SHT_CUDA_INFO"
	.sectionflags	@""
	.align	4


	//----- nvinfo : EIATTR_CUDA_API_VERSION
	.align		4
        /*0000*/ 	.byte	0x04, 0x37
        /*0002*/ 	.short	(.L_9 - .L_8)
.L_8:
        /*0004*/ 	.word	0x0000007c


	//----- nvinfo : EIATTR_KPARAM_INFO
	.align		4
.L_9:
        /*0008*/ 	.byte	0x04, 0x17
        /*000a*/ 	.short	(.L_11 - .L_10)
.L_10:
        /*000c*/ 	.word	0x00000000
        /*0010*/ 	.short	0x0005
        /*0012*/ 	.short	0x0024
        /*0014*/ 	.byte	0x00, 0xf0, 0x11, 0x00


	//----- nvinfo : EIATTR_KPARAM_INFO
	.align		4
.L_11:
        /*0018*/ 	.byte	0x04, 0x17
        /*001a*/ 	.short	(.L_13 - .L_12)
.L_12:
        /*001c*/ 	.word	0x00000000
        /*0020*/ 	.short	0x0004
        /*0022*/ 	.short	0x0020
        /*0024*/ 	.byte	0x00, 0xf0, 0x11, 0x00


	//----- nvinfo : EIATTR_KPARAM_INFO
	.align		4
.L_13:
        /*0028*/ 	.byte	0x04, 0x17
        /*002a*/ 	.short	(.L_15 - .L_14)
.L_14:
        /*002c*/ 	.word	0x00000000
        /*0030*/ 	.short	0x0003
        /*0032*/ 	.short	0x0018
        /*0034*/ 	.byte	0x00, 0xf4, 0x21, 0x00


	//----- nvinfo : EIATTR_KPARAM_INFO
	.align		4
.L_15:
        /*0038*/ 	.byte	0x04, 0x17
        /*003a*/ 	.short	(.L_17 - .L_16)
.L_16:
        /*003c*/ 	.word	0x00000000
        /*0040*/ 	.short	0x0002
        /*0042*/ 	.short	0x0010
        /*0044*/ 	.byte	0x00, 0xf4, 0x21, 0x00


	//----- nvinfo : EIATTR_KPARAM_INFO
	.align		4
.L_17:
        /*0048*/ 	.byte	0x04, 0x17
        /*004a*/ 	.short	(.L_19 - .L_18)
.L_18:
        /*004c*/ 	.word	0x00000000
        /*0050*/ 	.short	0x0001
        /*0052*/ 	.short	0x0008
        /*0054*/ 	.byte	0x00, 0xf4, 0x21, 0x00


	//----- nvinfo : EIATTR_KPARAM_INFO
	.align		4
.L_19:
        /*0058*/ 	.byte	0x04, 0x17
        /*005a*/ 	.short	(.L_21 - .L_20)
.L_20:
        /*005c*/ 	.word	0x00000000
        /*0060*/ 	.short	0x0000
        /*0062*/ 	.short	0x0000
        /*0064*/ 	.byte	0x00, 0xf4, 0x21, 0x00


	//----- nvinfo : EIATTR_SPARSE_MMA_MASK
	.align		4
.L_21:
        /*0068*/ 	.byte	0x03, 0x50
        /*006a*/ 	.short	0x0000


	//----- nvinfo : EIATTR_MAXREG_COUNT
	.align		4
        /*006c*/ 	.byte	0x03, 0x1b
        /*006e*/ 	.short	0x00ff


	//----- nvinfo : EIATTR_EXIT_INSTR_OFFSETS
	.align		4
        /*0070*/ 	.byte	0x04, 0x1c
        /*0072*/ 	.short	(.L_23 - .L_22)


	//   ....[0]....
.L_22:
        /*0074*/ 	.word	0x00000550


	//   ....[1]....
        /*0078*/ 	.word	0x00000570


	//----- nvinfo : EIATTR_REQNTID
	.align		4
.L_23:
        /*007c*/ 	.byte	0x04, 0x10
        /*007e*/ 	.short	(.L_25 - .L_24)
.L_24:
        /*0080*/ 	.word	0x00000080
        /*0084*/ 	.word	0x00000001
        /*0088*/ 	.word	0x00000001


	//----- nvinfo : EIATTR_CBANK_PARAM_SIZE
	.align		4
.L_25:
        /*008c*/ 	.byte	0x03, 0x19
        /*008e*/ 	.short	0x0028


	//----- nvinfo : EIATTR_PARAM_CBANK
	.align		4
        /*0090*/ 	.byte	0x04, 0x0a
        /*0092*/ 	.short	(.L_27 - .L_26)
	.align		4
.L_26:
        /*0094*/ 	.word	index@(.nv.constant0.triton_poi_fused_convolution_leaky_relu_pixel_shuffle_9)
        /*0098*/ 	.short	0x0210
        /*009a*/ 	.short	0x0028


	//----- nvinfo : EIATTR_SW_WAR
	.align		4
.L_27:
        /*009c*/ 	.byte	0x04, 0x36
        /*009e*/ 	.short	(.L_29 - .L_28)
.L_28:
        /*00a0*/ 	.word	0x00000008
.L_29:


//--------------------- .nv.callgraph             --------------------------
	.section	.nv.callgraph,"",@"SHT_CUDA_CALLGRAPH"
	.align	4
	.sectionentsize	8
	.align		4
        /*0000*/ 	.word	0x00000000
	.align		4
        /*0004*/ 	.word	0xffffffff
	.align		4
        /*0008*/ 	.word	0x00000000
	.align		4
        /*000c*/ 	.word	0xfffffffe
	.align		4
        /*0010*/ 	.word	0x00000000
	.align		4
        /*0014*/ 	.word	0xfffffffd
	.align		4
        /*0018*/ 	.word	0x00000000
	.align		4
        /*001c*/ 	.word	0xfffffffc


//--------------------- .text.triton_poi_fused_convolution_leaky_relu_pixel_shuffle_9 --------------------------
	.section	.text.triton_poi_fused_convolution_leaky_relu_pixel_shuffle_9,"ax",@progbits
	.sectionflags	@"SHF_BARRIERS=1"
	.align	128
        .global         triton_poi_fused_convolution_leaky_relu_pixel_shuffle_9
        .type           triton_poi_fused_convolution_leaky_relu_pixel_shuffle_9,@function
        .size           triton_poi_fused_convolution_leaky_relu_pixel_shuffle_9,(.L_x_1 - triton_poi_fused_convolution_leaky_relu_pixel_shuffle_9)
        .other          triton_poi_fused_convolution_leaky_relu_pixel_shuffle_9,@"STO_CUDA_ENTRY STV_DEFAULT"
triton_poi_fused_convolution_leaky_relu_pixel_shuffle_9:
.text.triton_poi_fused_convolution_leaky_relu_pixel_shuffle_9:
[----:B------:R-:W0:Y:S01]  /*0000*/  LDC R1, c[0x0][0x28] ;  /* 0x00000a00ff017b82 */ /* 0x000e220000000800 */
[----:B------:R-:W1:Y:S07]  /*0010*/  S2R R10, SR_TID.X ;  /* 0x00000000000a7919 */ /* 0x000e6e0000002100 */
[----:B------:R-:W2:Y:S01]  /*0020*/  LDC.64 R12, c[0x0][0x210] ;  /* 0x00008400ff0c7b82 */ /* 0x000ea20000000a00 */
[----:B------:R-:W-:Y:S01]  /*0030*/  CS2R R16, SRZ ;  /* 0x0000000000107805 */ /* 0x000fe2000001ff00 */
[----:B------:R-:W-:Y:S01]  /*0040*/  ULDC.64 UR6, c[0x0][0x208] ;  /* 0x0000820000067ab9 */ /* 0x000fe20000000a00 */
[----:B------:R-:W3:Y:S01]  /*0050*/  S2R R8, SR_CTAID.Y ;  /* 0x0000000000087919 */ /* 0x000ee20000002600 */
[----:B------:R-:W4:Y:S04]  /*0060*/  S2R R3, SR_CTAID.X ;  /* 0x0000000000037919 */ /* 0x000f280000002500 */
[----:B------:R-:W5:Y:S08]  /*0070*/  S2UR UR5, SR_CgaCtaId ;  /* 0x00000000000579c3 */ /* 0x000f700000008800 */
[----:B------:R-:W5:Y:S01]  /*0080*/  LDC.64 R4, c[0x0][0x218] ;  /* 0x00008600ff047b82 */ /* 0x000f620000000a00 */
[----:B-1----:R-:W-:Y:S01]  /*0090*/  LOP3.LUT R9, R10, 0x7f, RZ, 0xc0, !PT ;  /* 0x0000007f0a097812 */ /* 0x002fe200078ec0ff */
[----:B---3--:R-:W-:-:S03]  /*00a0*/  IMAD.SHL.U32 R0, R8, 0x100, RZ ;  /* 0x0000010008007824 */ /* 0x008fc600078e00ff */
[----:B------:R-:W-:Y:S02]  /*00b0*/  PRMT R2, R9, 0x6540, R8 ;  /* 0x0000654009027816 */ /* 0x000fe40000000008 */
[----:B----4-:R-:W-:Y:S02]  /*00c0*/  ISETP.GE.AND P2, PT, R3, 0x10, PT ;  /* 0x000000100300780c */ /* 0x010fe40003f46270 */
[----:B------:R-:W-:Y:S01]  /*00d0*/  LOP3.LUT R0, R0, 0x80, R9, 0xfe, !PT ;  /* 0x0000008000007812 */ /* 0x000fe200078efe09 */
[----:B------:R-:W-:-:S04]  /*00e0*/  IMAD R2, R2, 0x10, R3 ;  /* 0x0000001002027824 */ /* 0x000fc800078e0203 */
[----:B------:R-:W-:Y:S02]  /*00f0*/  IMAD R0, R0, 0x10, R3 ;  /* 0x0000001000007824 */ /* 0x000fe400078e0203 */
[----:B--2---:R-:W-:-:S04]  /*0100*/  IMAD.WIDE R6, R2, 0x4, R12 ;  /* 0x0000000402067825 */ /* 0x004fc800078e020c */
[----:B------:R-:W-:Y:S01]  /*0110*/  IMAD.WIDE R12, R0, 0x4, R12 ;  /* 0x00000004000c7825 */ /* 0x000fe200078e020c */
[----:B------:R1:W2:Y:S04]  /*0120*/  @!P2 LDG.E.EL R16, desc[UR6][R6.64] ;  /* 0x000000060610a981 */ /* 0x0002a8000c2e1900 */
[----:B------:R-:W3:Y:S01]  /*0130*/  @!P2 LDG.E.EL R17, desc[UR6][R12.64] ;  /* 0x000000060c11a981 */ /* 0x000ee2000c2e1900 */
[----:B------:R-:W-:Y:S01]  /*0140*/  IMAD.SHL.U32 R10, R10, 0x2, RZ ;  /* 0x000000020a0a7824 */ /* 0x000fe200078e00ff */
[----:B------:R-:W-:Y:S01]  /*0150*/  SHF.R.S32.HI R11, RZ, 0x17, R8 ;  /* 0x00000017ff0b7819 */ /* 0x000fe20000011408 */
[----:B------:R-:W-:Y:S02]  /*0160*/  UMOV UR4, 0x400 ;  /* 0x0000040000047882 */ /* 0x000fe40000000000 */
[----:B-----5:R-:W-:Y:S01]  /*0170*/  UPRMT UR4, UR5, 0x654, UR4 ;  /* 0x0000065405047896 */ /* 0x020fe20008000004 */
[----:B------:R-:W-:-:S02]  /*0180*/  LOP3.LUT R15, R10, 0xfe, RZ, 0xc0, !PT ;  /* 0x000000fe0a0f7812 */ /* 0x000fc400078ec0ff */
[----:B------:R-:W-:Y:S02]  /*0190*/  SGXT R10, R11, 0x1 ;  /* 0x000000010b0a781a */ /* 0x000fe40000000200 */
[----:B------:R-:W-:-:S04]  /*01a0*/  PRMT R11, R15, 0x6540, R8 ;  /* 0x000065400f0b7816 */ /* 0x000fc80000000008 */
[----:B------:R-:W-:-:S04]  /*01b0*/  LEA.HI R14, R10, R11, RZ, 0x8 ;  /* 0x0000000b0a0e7211 */ /* 0x000fc800078f40ff */
[----:B------:R-:W-:-:S05]  /*01c0*/  LOP3.LUT R14, R14, 0xffffff00, RZ, 0xc0, !PT ;  /* 0xffffff000e0e7812 */ /* 0x000fca00078ec0ff */
[----:B-1----:R-:W-:Y:S01]  /*01d0*/  IMAD.IADD R7, R11, 0x1, -R14 ;  /* 0x000000010b077824 */ /* 0x002fe200078e0a0e */
[----:B------:R-:W-:-:S03]  /*01e0*/  LEA R14, R9, UR4, 0x2 ;  /* 0x00000004090e7c11 */ /* 0x000fc6000f8e10ff */
[----:B0-----:R-:W-:Y:S02]  /*01f0*/  IMAD.WIDE R4, R7, 0x4, R4 ;  /* 0x0000000407047825 */ /* 0x001fe400078e0204 */
[----:B--2---:R0:W-:Y:S04]  /*0200*/  STS [R14], R16 ;  /* 0x000000100e007388 */ /* 0x0041e80000000800 */
[----:B---3--:R1:W-:Y:S01]  /*0210*/  STS [R14+0x200], R17 ;  /* 0x000200110e007388 */ /* 0x0083e20000000800 */
[----:B------:R-:W-:Y:S06]  /*0220*/  BAR.SYNC.DEFER_BLOCKING 0x0 ;  /* 0x0000000000007b1d */ /* 0x000fec0000010000 */
[----:B------:R-:W2:Y:S01]  /*0230*/  LDG.E.EL.64 R4, desc[UR6][R4.64] ;  /* 0x0000000604047981 */ /* 0x000ea2000c2e1b00 */
[----:B------:R-:W-:Y:S01]  /*0240*/  LEA R18, R15, UR4, 0x2 ;  /* 0x000000040f127c11 */ /* 0x000fe2000f8e10ff */
[C---:B------:R-:W-:Y:S01]  /*0250*/  IMAD R13, R9.reuse, -0x2, R14 ;  /* 0xfffffffe090d7824 */ /* 0x040fe200078e020e */
[----:B------:R-:W-:-:S02]  /*0260*/  LOP3.LUT R12, R9, 0x80, RZ, 0xfc, !PT ;  /* 0x00000080090c7812 */ /* 0x000fc400078efcff */
[----:B0-----:R-:W-:Y:S01]  /*0270*/  SHF.R.U32.HI R16, RZ, 0x17, R8 ;  /* 0x00000017ff107819 */ /* 0x001fe20000011608 */
[----:B------:R-:W2:Y:S01]  /*0280*/  LDS.64 R6, [R18] ;  /* 0x0000000012067984 */ /* 0x000ea20000000a00 */
[----:B------:R-:W-:Y:S01]  /*0290*/  IMAD R19, R15, -0x2, R18 ;  /* 0xfffffffe0f137824 */ /* 0x000fe200078e0212 */
[----:B------:R-:W-:Y:S01]  /*02a0*/  LEA R12, R12, UR4, 0x1 ;  /* 0x000000040c0c7c11 */ /* 0x000fe2000f8e08ff */
[----:B------:R-:W-:Y:S01]  /*02b0*/  ULDC.64 UR4, c[0x0][0x220] ;  /* 0x0000880000047ab9 */ /* 0x000fe20000000a00 */
[----:B------:R-:W-:Y:S01]  /*02c0*/  BAR.SYNC.DEFER_BLOCKING 0x0 ;  /* 0x0000000000007b1d */ /* 0x000fe20000010000 */
[----:B------:R-:W-:Y:S02]  /*02d0*/  SHF.R.S32.HI R8, RZ, 0x1f, R3 ;  /* 0x0000001fff087819 */ /* 0x000fe40000011403 */
[----:B------:R-:W-:Y:S02]  /*02e0*/  SGXT.U32 R16, R16, 0x1 ;  /* 0x000000011010781a */ /* 0x000fe40000000000 */
[----:B------:R-:W-:-:S02]  /*02f0*/  SHF.R.S32.HI R15, RZ, 0x1, R11 ;  /* 0x00000001ff0f7819 */ /* 0x000fc4000001140b */
[----:B-1----:R-:W-:Y:S02]  /*0300*/  LEA.HI R14, R8, R3, RZ, 0x2 ;  /* 0x00000003080e7211 */ /* 0x002fe400078f10ff */
[----:B------:R-:W-:Y:S01]  /*0310*/  LEA.HI R10, R10, R11, RZ, 0x2 ;  /* 0x0000000b0a0a7211 */ /* 0x000fe200078f10ff */
[----:B------:R-:W-:Y:S01]  /*0320*/  IMAD.IADD R16, R15, 0x1, R16 ;  /* 0x000000010f107824 */ /* 0x000fe200078e0210 */
[----:B------:R-:W0:Y:S01]  /*0330*/  LDC.64 R8, c[0x0][0x228] ;  /* 0x00008a00ff087b82 */ /* 0x000e220000000a00 */
[C---:B------:R-:W-:Y:S01]  /*0340*/  IMAD.SHL.U32 R11, R14.reuse, 0x4, RZ ;  /* 0x000000040e0b7824 */ /* 0x040fe200078e00ff */
[----:B------:R-:W-:Y:S01]  /*0350*/  LOP3.LUT R14, R14, 0x7ffffffc, RZ, 0xc0, !PT ;  /* 0x7ffffffc0e0e7812 */ /* 0x000fe200078ec0ff */
[----:B------:R-:W-:Y:S01]  /*0360*/  IMAD.SHL.U32 R10, R10, 0x10, RZ ;  /* 0x000000100a0a7824 */ /* 0x000fe200078e00ff */
[----:B------:R-:W-:Y:S02]  /*0370*/  LOP3.LUT R16, R16, 0x1ffffffe, RZ, 0xc0, !PT ;  /* 0x1ffffffe10107812 */ /* 0x000fe400078ec0ff */
[----:B------:R-:W-:Y:S01]  /*0380*/  LOP3.LUT R11, R11, 0xfffffff0, RZ, 0xc0, !PT ;  /* 0xfffffff00b0b7812 */ /* 0x000fe200078ec0ff */
[----:B------:R-:W-:Y:S01]  /*0390*/  IMAD.IADD R14, R3, 0x1, -R14 ;  /* 0x00000001030e7824 */ /* 0x000fe200078e0a0e */
[----:B------:R-:W-:Y:S01]  /*03a0*/  LOP3.LUT R10, R10, 0xffffffc0, RZ, 0xc0, !PT ;  /* 0xffffffc00a0a7812 */ /* 0x000fe200078ec0ff */
[----:B------:R-:W-:-:S04]  /*03b0*/  IMAD.IADD R15, R15, 0x1, -R16 ;  /* 0x000000010f0f7824 */ /* 0x000fc800078e0a10 */
[----:B------:R-:W-:Y:S01]  /*03c0*/  IMAD.IADD R11, R11, 0x1, R10 ;  /* 0x000000010b0b7824 */ /* 0x000fe200078e020a */
[----:B------:R-:W-:Y:S01]  /*03d0*/  IADD3 R10, P3, R2, UR4, RZ ;  /* 0x00000004020a7c10 */ /* 0x000fe2000ff7e0ff */
[----:B------:R-:W-:Y:S01]  /*03e0*/  IMAD R16, R15, 0x4, R14 ;  /* 0x000000040f107824 */ /* 0x000fe200078e020e */
[----:B------:R-:W-:-:S03]  /*03f0*/  IADD3 R14, P4, R0, UR4, RZ ;  /* 0x00000004000e7c10 */ /* 0x000fc6000ff9e0ff */
[----:B------:R-:W-:Y:S01]  /*0400*/  IMAD.U32 R17, R16, 0x2, R11 ;  /* 0x0000000210117824 */ /* 0x000fe200078e000b */
[----:B------:R-:W-:Y:S02]  /*0410*/  LEA.HI.X.SX32 R11, R2, UR5, 0x1, P3 ;  /* 0x00000005020b7c11 */ /* 0x000fe400098f0eff */
[----:B------:R-:W-:Y:S01]  /*0420*/  LEA.HI.X.SX32 R15, R0, UR5, 0x1, P4 ;  /* 0x00000005000f7c11 */ /* 0x000fe2000a0f0eff */
[----:B0-----:R-:W-:Y:S01]  /*0430*/  IMAD.WIDE R8, R17, 0x4, R8 ;  /* 0x0000000411087825 */ /* 0x001fe200078e0208 */
[----:B--2---:R-:W-:-:S03]  /*0440*/  FSETP.GT.AND P0, PT, R6, -R4, PT ;  /* 0x800000040600720b */ /* 0x004fc60003f04000 */
[----:B------:R-:W-:Y:S01]  /*0450*/  FADD R4, R6, R4 ;  /* 0x0000000406047221 */ /* 0x000fe20000000000 */
[C---:B------:R-:W-:Y:S01]  /*0460*/  FSETP.GT.AND P1, PT, R7.reuse, -R5, PT ;  /* 0x800000050700720b */ /* 0x040fe20003f24000 */
[----:B------:R-:W-:Y:S01]  /*0470*/  FADD R5, R7, R5 ;  /* 0x0000000507057221 */ /* 0x000fe20000000000 */
[----:B------:R-:W-:Y:S02]  /*0480*/  SEL R20, RZ, 0x1, !P0 ;  /* 0x00000001ff147807 */ /* 0x000fe40004000000 */
[----:B------:R-:W-:-:S03]  /*0490*/  SEL R22, RZ, 0x1, !P1 ;  /* 0x00000001ff167807 */ /* 0x000fc60004800000 */
[----:B------:R-:W-:Y:S04]  /*04a0*/  STS.U8 [R19], R20 ;  /* 0x0000001413007388 */ /* 0x000fe80000000000 */
[----:B------:R-:W-:Y:S01]  /*04b0*/  STS.U8 [R19+0x2], R22 ;  /* 0x0000021613007388 */ /* 0x000fe20000000000 */
[----:B------:R-:W-:Y:S01]  /*04c0*/  @!P0 FMUL R4, R4, 0.0099999997764825820923 ;  /* 0x3c23d70a04048820 */ /* 0x000fe20000400000 */
[----:B------:R-:W-:Y:S01]  /*04d0*/  @!P1 FMUL R5, R5, 0.0099999997764825820923 ;  /* 0x3c23d70a05059820 */ /* 0x000fe20000400000 */
[----:B------:R-:W-:Y:S06]  /*04e0*/  BAR.SYNC.DEFER_BLOCKING 0x0 ;  /* 0x0000000000007b1d */ /* 0x000fec0000010000 */
[----:B------:R-:W0:Y:S04]  /*04f0*/  LDS.U8 R13, [R13] ;  /* 0x000000000d0d7984 */ /* 0x000e280000000000 */
[----:B------:R-:W1:Y:S01]  /*0500*/  LDS.U8 R12, [R12] ;  /* 0x000000000c0c7984 */ /* 0x000e620000000000 */
[----:B0-----:R-:W-:-:S02]  /*0510*/  LOP3.LUT R13, R13, 0x1, RZ, 0xc0, !PT ;  /* 0x000000010d0d7812 */ /* 0x001fc400078ec0ff */
[----:B-1----:R-:W-:-:S03]  /*0520*/  LOP3.LUT R3, R12, 0x1, RZ, 0xc0, !PT ;  /* 0x000000010c037812 */ /* 0x002fc600078ec0ff */
[----:B------:R0:W-:Y:S04]  /*0530*/  @!P2 STG.E.U8 desc[UR6][R10.64], R13 ;  /* 0x0000000d0a00a986 */ /* 0x0001e8000c101106 */
[----:B------:R0:W-:Y:S02]  /*0540*/  @!P2 STG.E.U8 desc[UR6][R14.64], R3 ;  /* 0x000000030e00a986 */ /* 0x0001e4000c101106 */
[----:B0-----:R-:W-:Y:S05]  /*0550*/  @P2 EXIT ;  /* 0x000000000000294d */ /* 0x001fea0003800000 */
[----:B------:R-:W-:Y:S01]  /*0560*/  STG.E.64 desc[UR6][R8.64], R4 ;  /* 0x0000000408007986 */ /* 0x000fe2000c101b06 */
[----:B------:R-:W-:Y:S05]  /*0570*/  EXIT ;  /* 0x000000000000794d */ /* 0x000fea0003800000 */
.L_x_0:
[----:B------:R-:W-:-:S00]  /*0580*/  BRA `(.L_x_0) ;  /* 0xfffffffc00fc7947 */ /* 0x000fc0000383ffff */
[----:B------:R-:W-:-:S00]  /*0590*/  NOP ;  /* 0x0000000000007918 */ /* 0x000fc00000000000 */
        /* <DEDUP_REMOVED lines=14> */
.L_x_1:


//--------------------- .nv.shared.triton_poi_fused_convolution_leaky_relu_pixel_shuffle_9 --------------------------
	.section	.nv.shared.triton_poi_fused_convolution_leaky_relu_pixel_shuffle_9,"aw",@nobits
	.sectionflags	@""
	.align	16
	.zero		1024


//--------------------- .nv.constant0.triton_poi_fused_convolution_leaky_relu_pixel_shuffle_9 --------------------------
	.section	.nv.constant0.triton_poi_fused_convolution_leaky_relu_pixel_shuffle_9,"a",@progbits
	.sectionflags	@""
	.align	4
.nv.constant0.triton_poi_fused_convolution_leaky_relu_pixel_shuffle_9:
	.zero		568
